	.headerflags	@"EF_CUDA_TEXMODE_UNIFIED EF_CUDA_64BIT_ADDRESS EF_CUDA_ACCELERATORS EF_CUDA_SM90 EF_CUDA_VIRTUAL_SM(EF_CUDA_SM90)"
	.elftype	@"ET_EXEC"


//--------------------- .nv.info                  --------------------------
	.section	.nv.info,"",@"SHT_CUDA_INFO"
	.align	4


	//----- nvinfo : EIATTR_REGCOUNT
	.align		4
        /*0000*/ 	.byte	0x04, 0x2f
        /*0002*/ 	.short	(.L_3 - .L_2)
	.align		4
.L_2:
        /*0004*/ 	.word	index@(triton_poi_fused__native_batch_norm_legit_no_training_relu_31)
        /*0008*/ 	.word	0x00000011


	//----- nvinfo : EIATTR_MIN_STACK_SIZE
	.align		4
.L_3:
        /*000c*/ 	.byte	0x04, 0x12
        /*000e*/ 	.short	(.L_5 - .L_4)
	.align		4
.L_4:
        /*0010*/ 	.word	index@(triton_poi_fused__native_batch_norm_legit_no_training_relu_31)
        /*0014*/ 	.word	0x00000000


	//----- nvinfo : EIATTR_FRAME_SIZE
	.align		4
.L_5:
        /*0018*/ 	.byte	0x04, 0x11
        /*001a*/ 	.short	(.L_7 - .L_6)
	.align		4
.L_6:
        /*001c*/ 	.word	index@(triton_poi_fused__native_batch_norm_legit_no_training_relu_31)
        /*0020*/ 	.word	0x00000000


	//----- nvinfo : EIATTR_MIN_STACK_SIZE
	.align		4
.L_7:
        /*0024*/ 	.byte	0x04, 0x12
        /*0026*/ 	.short	(.L_9 - .L_8)
	.align		4
.L_8:
        /*0028*/ 	.word	index@(triton_poi_fused__native_batch_norm_legit_no_training_relu_31)
        /*002c*/ 	.word	0x00000000
.L_9:


//--------------------- .nv.info.triton_poi_fused__native_batch_norm_legit_no_training_relu_31 --------------------------
	.section	.nv.info.triton_poi_fused__native_batch_norm_legit_no_training_relu_31,"",@"SHT_CUDA_INFO"
	.sectionflags	@""
	.align	4


	//----- nvinfo : EIATTR_CUDA_API_VERSION
	.align		4
        /*0000*/ 	.byte	0x04, 0x37
        /*0002*/ 	.short	(.L_11 - .L_10)
.L_10:
        /*0004*/ 	.word	0x0000007c


	//----- nvinfo : EIATTR_KPARAM_INFO
	.align		4
.L_11:
        /*0008*/ 	.byte	0x04, 0x17
        /*000a*/ 	.short	(.L_13 - .L_12)
.L_12:
        /*000c*/ 	.word	0x00000000
        /*0010*/ 	.short	0x0006
        /*0012*/ 	.short	0x0030
        /*0014*/ 	.byte	0x00, 0xf0, 0x11, 0x00


	//----- nvinfo : EIATTR_KPARAM_INFO
	.align		4
.L_13:
        /*0018*/ 	.byte	0x04, 0x17
        /*001a*/ 	.short	(.L_15 - .L_14)
.L_14:
        /*001c*/ 	.word	0x00000000
        /*0020*/ 	.short	0x0005
        /*0022*/ 	.short	0x0028
        /*0024*/ 	.byte	0x00, 0xf4, 0x21, 0x00


	//----- nvinfo : EIATTR_KPARAM_INFO
	.align		4
.L_15:
        /*0028*/ 	.byte	0x04, 0x17
        /*002a*/ 	.short	(.L_17 - .L_16)
.L_16:
        /*002c*/ 	.word	0x00000000
        /*0030*/ 	.short	0x0004
        /*0032*/ 	.short	0x0020
        /*0034*/ 	.byte	0x00, 0xf4, 0x21, 0x00


	//----- nvinfo : EIATTR_KPARAM_INFO
	.align		4
.L_17:
        /*0038*/ 	.byte	0x04, 0x17
        /*003a*/ 	.short	(.L_19 - .L_18)
.L_18:
        /*003c*/ 	.word	0x00000000
        /*0040*/ 	.short	0x0003
        /*0042*/ 	.short	0x0018
        /*0044*/ 	.byte	0x00, 0xf4, 0x21, 0x00


	//----- nvinfo : EIATTR_KPARAM_INFO
	.align		4
.L_19:
        /*0048*/ 	.byte	0x04, 0x17
        /*004a*/ 	.short	(.L_21 - .L_20)
.L_20:
        /*004c*/ 	.word	0x00000000
        /*0050*/ 	.short	0x0002
        /*0052*/ 	.short	0x0010
        /*0054*/ 	.byte	0x00, 0xf4, 0x21, 0x00


	//----- nvinfo : EIATTR_KPARAM_INFO
	.align		4
.L_21:
        /*0058*/ 	.byte	0x04, 0x17
        /*005a*/ 	.short	(.L_23 - .L_22)
.L_22:
        /*005c*/ 	.word	0x00000000
        /*0060*/ 	.short	0x0001
        /*0062*/ 	.short	0x0008
        /*0064*/ 	.byte	0x00, 0xf4, 0x21, 0x00


	//----- nvinfo : EIATTR_KPARAM_INFO
	.align		4
.L_23:
        /*0068*/ 	.byte	0x04, 0x17
        /*006a*/ 	.short	(.L_25 - .L_24)
.L_24:
        /*006c*/ 	.word	0x00000000
        /*0070*/ 	.short	0x0000
        /*0072*/ 	.short	0x0000
        /*0074*/ 	.byte	0x00, 0xf4, 0x21, 0x00


	//----- nvinfo : EIATTR_SPARSE_MMA_MASK
	.align		4
.L_25:
        /*0078*/ 	.byte	0x03, 0x50
        /*007a*/ 	.short	0x0000


	//----- nvinfo : EIATTR_MAXREG_COUNT
	.align		4
        /*007c*/ 	.byte	0x03, 0x1b
        /*007e*/ 	.short	0x00ff


	//----- nvinfo : EIATTR_EXIT_INSTR_OFFSETS
	.align		4
        /*0080*/ 	.byte	0x04, 0x1c
        /*0082*/ 	.short	(.L_27 - .L_26)


	//   ....[0]....
.L_26:
        /*0084*/ 	.word	0x00000350


	//----- nvinfo : EIATTR_REQNTID
	.align		4
.L_27:
        /*0088*/ 	.byte	0x04, 0x10
        /*008a*/ 	.short	(.L_29 - .L_28)
.L_28:
        /*008c*/ 	.word	0x00000100
        /*0090*/ 	.word	0x00000001
        /*0094*/ 	.word	0x00000001


	//----- nvinfo : EIATTR_CBANK_PARAM_SIZE
	.align		4
.L_29:
        /*0098*/ 	.byte	0x03, 0x19
        /*009a*/ 	.short	0x0034


	//----- nvinfo : EIATTR_PARAM_CBANK
	.align		4
        /*009c*/ 	.byte	0x04, 0x0a
        /*009e*/ 	.short	(.L_31 - .L_30)
	.align		4
.L_30:
        /*00a0*/ 	.word	index@(.nv.constant0.triton_poi_fused__native_batch_norm_legit_no_training_relu_31)
        /*00a4*/ 	.short	0x0210
        /*00a6*/ 	.short	0x0034


	//----- nvinfo : EIATTR_SW_WAR
	.align		4
.L_31:
        /*00a8*/ 	.byte	0x04, 0x36
        /*00aa*/ 	.short	(.L_33 - .L_32)
.L_32:
        /*00ac*/ 	.word	0x00000008
.L_33:


//--------------------- .nv.callgraph             --------------------------
	.section	.nv.callgraph,"",@"SHT_CUDA_CALLGRAPH"
	.align	4
	.sectionentsize	8
	.align		4
        /*0000*/ 	.word	0x00000000
	.align		4
        /*0004*/ 	.word	0xffffffff
	.align		4
        /*0008*/ 	.word	0x00000000
	.align		4
        /*000c*/ 	.word	0xfffffffe
	.align		4
        /*0010*/ 	.word	0x00000000
	.align		4
        /*0014*/ 	.word	0xfffffffd
	.align		4
        /*0018*/ 	.word	0x00000000
	.align		4
        /*001c*/ 	.word	0xfffffffc


//--------------------- .nv.constant4             --------------------------
	.section	.nv.constant4,"a",@progbits
	.align	8
	.align		8
.nv.constant4:
        /*0000*/ 	.dword	_$_str
	.align		8
        /*0008*/ 	.dword	_$_str_$_2


//--------------------- .text.triton_poi_fused__native_batch_norm_legit_no_training_relu_31 --------------------------
	.section	.text.triton_poi_fused__native_batch_norm_legit_no_training_relu_31,"ax",@progbits
	.align	128
        .global         triton_poi_fused__native_batch_norm_legit_no_training_relu_31
        .type           triton_poi_fused__native_batch_norm_legit_no_training_relu_31,@function
        .size           triton_poi_fused__native_batch_norm_legit_no_training_relu_31,(.L_x_1 - triton_poi_fused__native_batch_norm_legit_no_training_relu_31)
        .other          triton_poi_fused__native_batch_norm_legit_no_training_relu_31,@"STO_CUDA_ENTRY STV_DEFAULT"
triton_poi_fused__native_batch_norm_legit_no_training_relu_31:
.text.triton_poi_fused__native_batch_norm_legit_no_training_relu_31:
[----:B------:R-:W-:Y:S01]  /*0000*/  LDC R1, c[0x0][0x28] ;  /* 0x00000a00ff017b82 */ /* 0x000fe20000000800 */
[----:B------:R-:W1:Y:S07]  /*0010*/  S2R R0, SR_TID.X ;  /* 0x0000000000007919 */ /* 0x000e6e0000002100 */
[----:B------:R-:W2:Y:S01]  /*0020*/  LDC.64 R6, c[0x0][0x220] ;  /* 0x00008800ff067b82 */ /* 0x000ea20000000a00 */
[----:B------:R-:W-:Y:S01]  /*0030*/  ULDC.64 UR4, c[0x0][0x208] ;  /* 0x0000820000047ab9 */ /* 0x000fe20000000a00 */
[----:B------:R-:W3:Y:S06]  /*0040*/  S2R R5, SR_CTAID.X ;  /* 0x0000000000057919 */ /* 0x000eec0000002500 */
[----:B------:R-:W4:Y:S08]  /*0050*/  LDC.64 R8, c[0x0][0x228] ;  /* 0x00008a00ff087b82 */ /* 0x000f300000000a00 */
[----:B------:R-:W5:Y:S01]  /*0060*/  LDC.64 R10, c[0x0][0x230] ;  /* 0x00008c00ff0a7b82 */ /* 0x000f620000000a00 */
[----:B-1----:R-:W-:-:S02]  /*0070*/  SHF.L.U32 R0, R0, 0x1, RZ ;  /* 0x0000000100007819 */ /* 0x002fc400000006ff */
[----:B---3--:R-:W-:Y:S02]  /*0080*/  SHF.R.S32.HI R3, RZ, 0x16, R5 ;  /* 0x00000016ff037819 */ /* 0x008fe40000011405 */
[----:B------:R-:W-:Y:S02]  /*0090*/  LOP3.LUT R0, R0, 0x1fe, RZ, 0xc0, !PT ;  /* 0x000001fe00007812 */ /* 0x000fe400078ec0ff */
[----:B------:R-:W-:Y:S02]  /*00a0*/  SGXT R3, R3, 0x1 ;  /* 0x000000010303781a */ /* 0x000fe40000000200 */
[----:B------:R-:W-:Y:S02]  /*00b0*/  LEA R0, R5, R0, 0x9 ;  /* 0x0000000005007211 */ /* 0x000fe400078e48ff */
[----:B------:R-:W1:Y:S02]  /*00c0*/  LDC.64 R4, c[0x0][0x218] ;  /* 0x00008600ff047b82 */ /* 0x000e640000000a00 */
[----:B------:R-:W-:-:S04]  /*00d0*/  LEA.HI R3, R3, R0, RZ, 0xa ;  /* 0x0000000003037211 */ /* 0x000fc800078f50ff */
[----:B------:R-:W-:-:S04]  /*00e0*/  SHF.R.S32.HI R3, RZ, 0xa, R3 ;  /* 0x0000000aff037819 */ /* 0x000fc80000011403 */
[----:B------:R-:W-:-:S04]  /*00f0*/  LEA.HI R2, R3, R3, RZ, 0x7 ;  /* 0x0000000303027211 */ /* 0x000fc800078f38ff */
[----:B------:R-:W-:-:S04]  /*0100*/  LOP3.LUT R2, R2, 0xffffff80, RZ, 0xc0, !PT ;  /* 0xffffff8002027812 */ /* 0x000fc800078ec0ff */
[----:B------:R-:W-:Y:S02]  /*0110*/  IADD3 R13, R3, -R2, RZ ;  /* 0x80000002030d7210 */ /* 0x000fe40007ffe0ff */
[----:B------:R-:W3:Y:S03]  /*0120*/  LDC.64 R2, c[0x0][0x210] ;  /* 0x00008400ff027b82 */ /* 0x000ee60000000a00 */
[----:B--2---:R-:W-:-:S06]  /*0130*/  IMAD.WIDE R6, R13, 0x4, R6 ;  /* 0x000000040d067825 */ /* 0x004fcc00078e0206 */
[----:B------:R-:W2:Y:S01]  /*0140*/  LDG.E.EL R6, desc[UR4][R6.64] ;  /* 0x0000000406067981 */ /* 0x000ea2000c2e1900 */
[----:B-1----:R-:W-:-:S05]  /*0150*/  IMAD.WIDE R4, R13, 0x4, R4 ;  /* 0x000000040d047825 */ /* 0x002fca00078e0204 */
[----:B------:R1:W2:Y:S01]  /*0160*/  LDG.E.EL R12, desc[UR4][R4.64] ;  /* 0x00000004040c7981 */ /* 0x0002a2000c2e1900 */
[----:B---3--:R-:W-:Y:S01]  /*0170*/  IMAD.WIDE R2, R0, 0x4, R2 ;  /* 0x0000000400027825 */ /* 0x008fe200078e0202 */
[----:B------:R-:W-:Y:S01]  /*0180*/  HFMA2.MMA R14, -RZ, RZ, 1.625, 0 ;  /* 0x3e800000ff0e7435 */ /* 0x000fe200000001ff */
[----:B-1----:R-:W1:Y:S04]  /*0190*/  LDC.64 R4, c[0x0][0x238] ;  /* 0x00008e00ff047b82 */ /* 0x002e680000000a00 */
[----:B------:R-:W3:Y:S01]  /*01a0*/  LDG.E.64 R2, desc[UR4][R2.64] ;  /* 0x0000000402027981 */ /* 0x000ee2000c1e1b00 */
[----:B----4-:R-:W-:-:S04]  /*01b0*/  IMAD.WIDE R8, R13, 0x4, R8 ;  /* 0x000000040d087825 */ /* 0x010fc800078e0208 */
[----:B-----5:R-:W-:Y:S02]  /*01c0*/  IMAD.WIDE R10, R13, 0x4, R10 ;  /* 0x000000040d0a7825 */ /* 0x020fe400078e020a */
[----:B------:R-:W4:Y:S04]  /*01d0*/  LDG.E.EL R8, desc[UR4][R8.64] ;  /* 0x0000000408087981 */ /* 0x000f28000c2e1900 */
[----:B------:R-:W4:Y:S01]  /*01e0*/  LDG.E.EL R11, desc[UR4][R10.64] ;  /* 0x000000040a0b7981 */ /* 0x000f22000c2e1900 */
[----:B-1----:R-:W-:-:S04]  /*01f0*/  IMAD.WIDE R4, R0, 0x4, R4 ;  /* 0x0000000400047825 */ /* 0x002fc800078e0204 */
[----:B--2---:R-:W-:-:S04]  /*0200*/  FADD R6, R6, 9.9999997473787516356e-06 ;  /* 0x3727c5ac06067421 */ /* 0x004fc80000000000 */
[----:B------:R-:W1:Y:S02]  /*0210*/  MUFU.SQRT R7, R6 ;  /* 0x0000000600077308 */ /* 0x000e640000002000 */
[C---:B-1----:R-:W-:Y:S02]  /*0220*/  FSETP.GT.AND P0, PT, R7.reuse, 8.50705917302346158658e+37, PT ;  /* 0x7e8000000700780b */ /* 0x042fe40003f04000 */
[----:B------:R-:W-:-:S11]  /*0230*/  FSETP.GEU.AND P1, PT, R7, 1.175494350822287508e-38, PT ;  /* 0x008000000700780b */ /* 0x000fd60003f2e000 */
[----:B------:R-:W-:-:S04]  /*0240*/  @P0 FMUL R7, R7, 0.25 ;  /* 0x3e80000007070820 */ /* 0x000fc80000400000 */
[----:B------:R-:W-:-:S06]  /*0250*/  @!P1 FMUL R7, R7, 16777216 ;  /* 0x4b80000007079820 */ /* 0x000fcc0000400000 */
[----:B------:R-:W1:Y:S01]  /*0260*/  MUFU.RCP R7, R7 ;  /* 0x0000000700077308 */ /* 0x000e620000001000 */
[----:B------:R-:W-:Y:S01]  /*0270*/  FSEL R14, R14, 1, P0 ;  /* 0x3f8000000e0e7808 */ /* 0x000fe20000000000 */
[----:B---3--:R-:W-:-:S04]  /*0280*/  FADD R2, R2, -R12 ;  /* 0x8000000c02027221 */ /* 0x008fc80000000000 */
[----:B------:R-:W-:Y:S01]  /*0290*/  @!P1 FMUL R14, R14, 16777216 ;  /* 0x4b8000000e0e9820 */ /* 0x000fe20000400000 */
[----:B------:R-:W-:-:S03]  /*02a0*/  FADD R3, R3, -R12 ;  /* 0x8000000c03037221 */ /* 0x000fc60000000000 */
[----:B-1----:R-:W-:-:S04]  /*02b0*/  FMUL R14, R7, R14 ;  /* 0x0000000e070e7220 */ /* 0x002fc80000400000 */
[-C--:B------:R-:W-:Y:S01]  /*02c0*/  FMUL R2, R2, R14.reuse ;  /* 0x0000000e02027220 */ /* 0x080fe20000400000 */
[----:B------:R-:W-:-:S03]  /*02d0*/  FMUL R14, R3, R14 ;  /* 0x0000000e030e7220 */ /* 0x000fc60000400000 */
[C-C-:B----4-:R-:W-:Y:S01]  /*02e0*/  FFMA R2, R8.reuse, R2, R11.reuse ;  /* 0x0000000208027223 */ /* 0x150fe2000000000b */
[----:B------:R-:W-:-:S04]  /*02f0*/  FFMA R14, R8, R14, R11 ;  /* 0x0000000e080e7223 */ /* 0x000fc8000000000b */
[----:B------:R-:W-:Y:S02]  /*0300*/  FSETP.GEU.AND P0, PT, R2, RZ, PT ;  /* 0x000000ff0200720b */ /* 0x000fe40003f0e000 */
[----:B------:R-:W-:Y:S02]  /*0310*/  FSETP.GEU.AND P1, PT, R14, RZ, PT ;  /* 0x000000ff0e00720b */ /* 0x000fe40003f2e000 */
[----:B------:R-:W-:Y:S02]  /*0320*/  FSEL R2, R2, RZ, P0 ;  /* 0x000000ff02027208 */ /* 0x000fe40000000000 */
[----:B------:R-:W-:-:S05]  /*0330*/  FSEL R3, R14, RZ, P1 ;  /* 0x000000ff0e037208 */ /* 0x000fca0000800000 */
[----:B------:R-:W-:Y:S01]  /*0340*/  STG.E.64 desc[UR4][R4.64], R2 ;  /* 0x0000000204007986 */ /* 0x000fe2000c101b04 */
[----:B------:R-:W-:Y:S05]  /*0350*/  EXIT ;  /* 0x000000000000794d */ /* 0x000fea0003800000 */
.L_x_0:
[----:B------:R-:W-:-:S00]  /*0360*/  BRA `(.L_x_0) ;  /* 0xfffffffc00fc7947 */ /* 0x000fc0000383ffff */
[----:B------:R-:W-:-:S00]  /*0370*/  NOP ;  /* 0x0000000000007918 */ /* 0x000fc00000000000 */
        /* <DEDUP_REMOVED lines=8> */
.L_x_1:


//--------------------- .nv.global.init           --------------------------
	.section	.nv.global.init,"aw",@progbits
.nv.global.init:
	.type		_$_str,@object
	.size		_$_str,(_$_str_$_2 - _$_str)
_$_str:
        /*0000*/ 	.byte	0x5f, 0x5f, 0x43, 0x55, 0x44, 0x41, 0x5f, 0x46, 0x54, 0x5a, 0x00
	.type		_$_str_$_2,@object
	.size		_$_str_$_2,(.L_1 - _$_str_$_2)
_$_str_$_2:
        /*000b*/ 	.byte	0x5f, 0x5f, 0x43, 0x55, 0x44, 0x41, 0x5f, 0x50, 0x52, 0x45, 0x43, 0x5f, 0x53, 0x51, 0x52, 0x54
        /*001b*/ 	.byte	0x00
.L_1:


//--------------------- .nv.constant0.triton_poi_fused__native_batch_norm_legit_no_training_relu_31 --------------------------
	.section	.nv.constant0.triton_poi_fused__native_batch_norm_legit_no_training_relu_31,"a",@progbits
	.sectionflags	@""
	.align	4
.nv.constant0.triton_poi_fused__native_batch_norm_legit_no_training_relu_31:
	.zero		580
